	.headerflags	@"EF_CUDA_TEXMODE_UNIFIED EF_CUDA_64BIT_ADDRESS EF_CUDA_ACCELERATORS EF_CUDA_SM90 EF_CUDA_VIRTUAL_SM(EF_CUDA_SM90)"
	.elftype	@"ET_EXEC"


//--------------------- .nv.info                  --------------------------
	.section	.nv.info,"",@"SHT_CUDA_INFO"
	.align	4


	//----- nvinfo : EIATTR_REGCOUNT
	.align		4
        /*0000*/ 	.byte	0x04, 0x2f
        /*0002*/ 	.short	(.L_3 - .L_2)
	.align		4
.L_2:
        /*0004*/ 	.word	index@(triton_poi_fused__native_batch_norm_legit_no_training_hardtanh_98)
        /*0008*/ 	.word	0x00000020


	//----- nvinfo : EIATTR_MIN_STACK_SIZE
	.align		4
.L_3:
        /*000c*/ 	.byte	0x04, 0x12
        /*000e*/ 	.short	(.L_5 - .L_4)
	.align		4
.L_4:
        /*0010*/ 	.word	index@(triton_poi_fused__native_batch_norm_legit_no_training_hardtanh_98)
        /*0014*/ 	.word	0x00000000


	//----- nvinfo : EIATTR_FRAME_SIZE
	.align		4
.L_5:
        /*0018*/ 	.byte	0x04, 0x11
        /*001a*/ 	.short	(.L_7 - .L_6)
	.align		4
.L_6:
        /*001c*/ 	.word	index@(triton_poi_fused__native_batch_norm_legit_no_training_hardtanh_98)
        /*0020*/ 	.word	0x00000000


	//----- nvinfo : EIATTR_MIN_STACK_SIZE
	.align		4
.L_7:
        /*0024*/ 	.byte	0x04, 0x12
        /*0026*/ 	.short	(.L_9 - .L_8)
	.align		4
.L_8:
        /*0028*/ 	.word	index@(triton_poi_fused__native_batch_norm_legit_no_training_hardtanh_98)
        /*002c*/ 	.word	0x00000000
.L_9:


//--------------------- .nv.info.triton_poi_fused__native_batch_norm_legit_no_training_hardtanh_98 --------------------------
	.section	.nv.info.triton_poi_fused__native_batch_norm_legit_no_training_hardtanh_98,"",@"SHT_CUDA_INFO"
	.sectionflags	@""
	.align	4


	//----- nvinfo : EIATTR_CUDA_API_VERSION
	.align		4
        /*0000*/ 	.byte	0x04, 0x37
        /*0002*/ 	.short	(.L_11 - .L_10)
.L_10:
        /*0004*/ 	.word	0x0000007c


	//----- nvinfo : EIATTR_KPARAM_INFO
	.align		4
.L_11:
        /*0008*/ 	.byte	0x04, 0x17
        /*000a*/ 	.short	(.L_13 - .L_12)
.L_12:
        /*000c*/ 	.word	0x00000000
        /*0010*/ 	.short	0x0007
        /*0012*/ 	.short	0x0034
        /*0014*/ 	.byte	0x00, 0xf0, 0x11, 0x00


	//----- nvinfo : EIATTR_KPARAM_INFO
	.align		4
.L_13:
        /*0018*/ 	.byte	0x04, 0x17
        /*001a*/ 	.short	(.L_15 - .L_14)
.L_14:
        /*001c*/ 	.word	0x00000000
        /*0020*/ 	.short	0x0006
        /*0022*/ 	.short	0x0030
        /*0024*/ 	.byte	0x00, 0xf0, 0x11, 0x00


	//----- nvinfo : EIATTR_KPARAM_INFO
	.align		4
.L_15:
        /*0028*/ 	.byte	0x04, 0x17
        /*002a*/ 	.short	(.L_17 - .L_16)
.L_16:
        /*002c*/ 	.word	0x00000000
        /*0030*/ 	.short	0x0005
        /*0032*/ 	.short	0x0028
        /*0034*/ 	.byte	0x00, 0xf4, 0x21, 0x00


	//----- nvinfo : EIATTR_KPARAM_INFO
	.align		4
.L_17:
        /*0038*/ 	.byte	0x04, 0x17
        /*003a*/ 	.short	(.L_19 - .L_18)
.L_18:
        /*003c*/ 	.word	0x00000000
        /*0040*/ 	.short	0x0004
        /*0042*/ 	.short	0x0020
        /*0044*/ 	.byte	0x00, 0xf4, 0x21, 0x00


	//----- nvinfo : EIATTR_KPARAM_INFO
	.align		4
.L_19:
        /*0048*/ 	.byte	0x04, 0x17
        /*004a*/ 	.short	(.L_21 - .L_20)
.L_20:
        /*004c*/ 	.word	0x00000000
        /*0050*/ 	.short	0x0003
        /*0052*/ 	.short	0x0018
        /*0054*/ 	.byte	0x00, 0xf4, 0x21, 0x00


	//----- nvinfo : EIATTR_KPARAM_INFO
	.align		4
.L_21:
        /*0058*/ 	.byte	0x04, 0x17
        /*005a*/ 	.short	(.L_23 - .L_22)
.L_22:
        /*005c*/ 	.word	0x00000000
        /*0060*/ 	.short	0x0002
        /*0062*/ 	.short	0x0010
        /*0064*/ 	.byte	0x00, 0xf4, 0x21, 0x00


	//----- nvinfo : EIATTR_KPARAM_INFO
	.align		4
.L_23:
        /*0068*/ 	.byte	0x04, 0x17
        /*006a*/ 	.short	(.L_25 - .L_24)
.L_24:
        /*006c*/ 	.word	0x00000000
        /*0070*/ 	.short	0x0001
        /*0072*/ 	.short	0x0008
        /*0074*/ 	.byte	0x00, 0xf4, 0x21, 0x00


	//----- nvinfo : EIATTR_KPARAM_INFO
	.align		4
.L_25:
        /*0078*/ 	.byte	0x04, 0x17
        /*007a*/ 	.short	(.L_27 - .L_26)
.L_26:
        /*007c*/ 	.word	0x00000000
        /*0080*/ 	.short	0x0000
        /*0082*/ 	.short	0x0000
        /*0084*/ 	.byte	0x00, 0xf4, 0x21, 0x00


	//----- nvinfo : EIATTR_SPARSE_MMA_MASK
	.align		4
.L_27:
        /*0088*/ 	.byte	0x03, 0x50
        /*008a*/ 	.short	0x0000


	//----- nvinfo : EIATTR_MAXREG_COUNT
	.align		4
        /*008c*/ 	.byte	0x03, 0x1b
        /*008e*/ 	.short	0x00ff


	//----- nvinfo : EIATTR_EXIT_INSTR_OFFSETS
	.align		4
        /*0090*/ 	.byte	0x04, 0x1c
        /*0092*/ 	.short	(.L_29 - .L_28)


	//   ....[0]....
.L_28:
        /*0094*/ 	.word	0x000016e0


	//   ....[1]....
        /*0098*/ 	.word	0x00001750


	//----- nvinfo : EIATTR_REQNTID
	.align		4
.L_29:
        /*009c*/ 	.byte	0x04, 0x10
        /*009e*/ 	.short	(.L_31 - .L_30)
.L_30:
        /*00a0*/ 	.word	0x00000100
        /*00a4*/ 	.word	0x00000001
        /*00a8*/ 	.word	0x00000001


	//----- nvinfo : EIATTR_CBANK_PARAM_SIZE
	.align		4
.L_31:
        /*00ac*/ 	.byte	0x03, 0x19
        /*00ae*/ 	.short	0x0038


	//----- nvinfo : EIATTR_PARAM_CBANK
	.align		4
        /*00b0*/ 	.byte	0x04, 0x0a
        /*00b2*/ 	.short	(.L_33 - .L_32)
	.align		4
.L_32:
        /*00b4*/ 	.word	index@(.nv.constant0.triton_poi_fused__native_batch_norm_legit_no_training_hardtanh_98)
        /*00b8*/ 	.short	0x0210
        /*00ba*/ 	.short	0x0038


	//----- nvinfo : EIATTR_SW_WAR
	.align		4
.L_33:
        /*00bc*/ 	.byte	0x04, 0x36
        /*00be*/ 	.short	(.L_35 - .L_34)
.L_34:
        /*00c0*/ 	.word	0x00000008
.L_35:


//--------------------- .nv.callgraph             --------------------------
	.section	.nv.callgraph,"",@"SHT_CUDA_CALLGRAPH"
	.align	4
	.sectionentsize	8
	.align		4
        /*0000*/ 	.word	0x00000000
	.align		4
        /*0004*/ 	.word	0xffffffff
	.align		4
        /*0008*/ 	.word	0x00000000
	.align		4
        /*000c*/ 	.word	0xfffffffe
	.align		4
        /*0010*/ 	.word	0x00000000
	.align		4
        /*0014*/ 	.word	0xfffffffd
	.align		4
        /*0018*/ 	.word	0x00000000
	.align		4
        /*001c*/ 	.word	0xfffffffc


//--------------------- .nv.constant4             --------------------------
	.section	.nv.constant4,"a",@progbits
	.align	8
	.align		8
.nv.constant4:
        /*0000*/ 	.dword	_$_str
	.align		8
        /*0008*/ 	.dword	_$_str_$_2


//--------------------- .text.triton_poi_fused__native_batch_norm_legit_no_training_hardtanh_98 --------------------------
	.section	.text.triton_poi_fused__native_batch_norm_legit_no_training_hardtanh_98,"ax",@progbits
	.sectionflags	@"SHF_BARRIERS=1"
	.align	128
        .global         triton_poi_fused__native_batch_norm_legit_no_training_hardtanh_98
        .type           triton_poi_fused__native_batch_norm_legit_no_training_hardtanh_98,@function
        .size           triton_poi_fused__native_batch_norm_legit_no_training_hardtanh_98,(.L_x_1 - triton_poi_fused__native_batch_norm_legit_no_training_hardtanh_98)
        .other          triton_poi_fused__native_batch_norm_legit_no_training_hardtanh_98,@"STO_CUDA_ENTRY STV_DEFAULT"
triton_poi_fused__native_batch_norm_legit_no_training_hardtanh_98:
.text.triton_poi_fused__native_batch_norm_legit_no_training_hardtanh_98:
[----:B------:R-:W0:Y:S01]  /*0000*/  LDC R1, c[0x0][0x28] ;  /* 0x00000a00ff017b82 */ /* 0x000e220000000800 */
[----:B------:R-:W1:Y:S07]  /*0010*/  S2R R10, SR_TID.X ;  /* 0x00000000000a7919 */ /* 0x000e6e0000002100 */
[----:B------:R-:W2:Y:S01]  /*0020*/  LDC.64 R14, c[0x0][0x210] ;  /* 0x00008400ff0e7b82 */ /* 0x000ea20000000a00 */
[----:B------:R-:W-:Y:S01]  /*0030*/  ULDC.64 UR6, c[0x0][0x208] ;  /* 0x0000820000067ab9 */ /* 0x000fe20000000a00 */
[----:B------:R-:W3:Y:S01]  /*0040*/  S2R R7, SR_CTAID.Y ;  /* 0x0000000000077919 */ /* 0x000ee20000002600 */
[----:B------:R-:W4:Y:S01]  /*0050*/  S2R R9, SR_CTAID.X ;  /* 0x0000000000097919 */ /* 0x000f220000002500 */
[----:B-1----:R-:W-:Y:S01]  /*0060*/  SHF.R.U32.HI R0, RZ, 0x2, R10 ;  /* 0x00000002ff007819 */ /* 0x002fe2000001160a */
[----:B------:R-:W-:-:S03]  /*0070*/  IMAD.SHL.U32 R6, R10, 0x4, RZ ;  /* 0x000000040a067824 */ /* 0x000fc600078e00ff */
[----:B------:R-:W-:Y:S02]  /*0080*/  SGXT.U32 R0, R0, 0x6 ;  /* 0x000000060000781a */ /* 0x000fe40000000000 */
[----:B------:R-:W-:Y:S02]  /*0090*/  LOP3.LUT R4, R6, 0xc, RZ, 0xc0, !PT ;  /* 0x0000000c06047812 */ /* 0x000fe400078ec0ff */
[----:B---3--:R-:W-:-:S03]  /*00a0*/  PRMT R11, R0, 0x6540, R7 ;  /* 0x00006540000b7816 */ /* 0x008fc60000000007 */
[----:B----4-:R-:W-:Y:S01]  /*00b0*/  IMAD R4, R9, 0x10, R4 ;  /* 0x0000001009047824 */ /* 0x010fe200078e0204 */
[C---:B------:R-:W-:Y:S01]  /*00c0*/  LOP3.LUT R3, R11.reuse, 0x40, RZ, 0xfc, !PT ;  /* 0x000000400b037812 */ /* 0x040fe200078efcff */
[----:B------:R-:W-:-:S03]  /*00d0*/  IMAD.HI R0, R11, 0x1b4e81b5, RZ ;  /* 0x1b4e81b50b007827 */ /* 0x000fc600078e02ff */
[C---:B------:R-:W-:Y:S01]  /*00e0*/  ISETP.GE.AND P0, PT, R4.reuse, 0x40, PT ;  /* 0x000000400400780c */ /* 0x040fe20003f06270 */
[----:B------:R-:W-:Y:S01]  /*00f0*/  IMAD.HI R2, R3, 0x1b4e81b5, RZ ;  /* 0x1b4e81b503027827 */ /* 0x000fe200078e02ff */
[----:B------:R-:W-:Y:S02]  /*0100*/  SHF.R.U32.HI R5, RZ, 0x1f, R0 ;  /* 0x0000001fff057819 */ /* 0x000fe40000011600 */
[----:B------:R-:W-:Y:S01]  /*0110*/  ISETP.LT.AND P3, PT, R11, 0x12c, !P0 ;  /* 0x0000012c0b00780c */ /* 0x000fe20004761270 */
[----:B------:R-:W-:Y:S01]  /*0120*/  IMAD R27, R4, 0x4b, RZ ;  /* 0x0000004b041b7824 */ /* 0x000fe200078e02ff */
[----:B------:R-:W-:Y:S02]  /*0130*/  SHF.R.U32.HI R9, RZ, 0x1f, R2 ;  /* 0x0000001fff097819 */ /* 0x000fe40000011602 */
[----:B------:R-:W-:Y:S02]  /*0140*/  LEA.HI.SX32 R0, R0, R5, 0x1d ;  /* 0x0000000500007211 */ /* 0x000fe400078feaff */
[----:B------:R-:W-:-:S03]  /*0150*/  LEA.HI.SX32 R2, R2, R9, 0x1d ;  /* 0x0000000902027211 */ /* 0x000fc600078feaff */
[----:B------:R-:W-:Y:S02]  /*0160*/  IMAD R5, R0, -0x4b, R11 ;  /* 0xffffffb500057824 */ /* 0x000fe400078e020b */
[----:B------:R-:W-:Y:S02]  /*0170*/  IMAD R9, R2, -0x4b, R3 ;  /* 0xffffffb502097824 */ /* 0x000fe400078e0203 */
[----:B------:R-:W-:Y:S02]  /*0180*/  IMAD R12, R0, 0x12c0, R5 ;  /* 0x000012c0000c7824 */ /* 0x000fe400078e0205 */
[----:B------:R-:W-:Y:S01]  /*0190*/  IMAD R24, R2, 0x12c0, R9 ;  /* 0x000012c002187824 */ /* 0x000fe200078e0209 */
[----:B------:R-:W-:Y:S01]  /*01a0*/  LOP3.LUT R9, R11, 0x80, RZ, 0xfc, !PT ;  /* 0x000000800b097812 */ /* 0x000fe200078efcff */
[----:B------:R-:W-:Y:S02]  /*01b0*/  IMAD R17, R4, 0x4b, R12 ;  /* 0x0000004b04117824 */ /* 0x000fe400078e020c */
[----:B------:R-:W-:-:S02]  /*01c0*/  IMAD.MOV.U32 R5, RZ, RZ, RZ ;  /* 0x000000ffff057224 */ /* 0x000fc400078e00ff */
[----:B------:R-:W-:Y:S02]  /*01d0*/  VIADD R29, R27, 0x4b ;  /* 0x0000004b1b1d7836 */ /* 0x000fe40000000000 */
[----:B--2---:R-:W-:-:S04]  /*01e0*/  IMAD.WIDE R16, R17, 0x4, R14 ;  /* 0x0000000411107825 */ /* 0x004fc800078e020e */
[----:B------:R-:W-:Y:S01]  /*01f0*/  IMAD.HI R2, R9, 0x1b4e81b5, RZ ;  /* 0x1b4e81b509027827 */ /* 0x000fe200078e02ff */
[----:B------:R-:W-:Y:S01]  /*0200*/  IADD3 R19, R29, R12, RZ ;  /* 0x0000000c1d137210 */ /* 0x000fe20007ffe0ff */
[----:B------:R1:W2:Y:S01]  /*0210*/  @P3 LDG.E.EL R5, desc[UR6][R16.64] ;  /* 0x0000000610053981 */ /* 0x0002a2000c2e1900 */
[----:B------:R-:W-:Y:S01]  /*0220*/  HFMA2.MMA R0, -RZ, RZ, 0, 0 ;  /* 0x00000000ff007435 */ /* 0x000fe200000001ff */
[C---:B------:R-:W-:Y:S01]  /*0230*/  VIADD R28, R27.reuse, 0x96 ;  /* 0x000000961b1c7836 */ /* 0x040fe20000000000 */
[----:B------:R-:W-:Y:S01]  /*0240*/  SHF.R.U32.HI R23, RZ, 0x1f, R2 ;  /* 0x0000001fff177819 */ /* 0x000fe20000011602 */
[----:B------:R-:W-:Y:S01]  /*0250*/  VIADD R27, R27, 0xe1 ;  /* 0x000000e11b1b7836 */ /* 0x000fe20000000000 */
[----:B------:R-:W-:Y:S01]  /*0260*/  ISETP.LT.AND P2, PT, R3, 0x12c, !P0 ;  /* 0x0000012c0300780c */ /* 0x000fe20004741270 */
[----:B------:R-:W-:Y:S01]  /*0270*/  IMAD.MOV.U32 R13, RZ, RZ, RZ ;  /* 0x000000ffff0d7224 */ /* 0x000fe200078e00ff */
[----:B------:R-:W-:Y:S01]  /*0280*/  LEA.HI.SX32 R2, R2, R23, 0x1d ;  /* 0x0000001702027211 */ /* 0x000fe200078feaff */
[----:B------:R-:W-:-:S02]  /*0290*/  IMAD.IADD R21, R28, 0x1, R12 ;  /* 0x000000011c157824 */ /* 0x000fc400078e020c */
[----:B-1----:R-:W-:Y:S02]  /*02a0*/  IMAD.IADD R17, R27, 0x1, R12 ;  /* 0x000000011b117824 */ /* 0x002fe400078e020c */
[----:B------:R-:W-:Y:S02]  /*02b0*/  IMAD.MOV.U32 R8, RZ, RZ, RZ ;  /* 0x000000ffff087224 */ /* 0x000fe400078e00ff */
[----:B------:R-:W-:-:S04]  /*02c0*/  IMAD.WIDE R18, R19, 0x4, R14 ;  /* 0x0000000413127825 */ /* 0x000fc800078e020e */
[----:B------:R-:W-:Y:S01]  /*02d0*/  IMAD.WIDE R16, R17, 0x4, R14 ;  /* 0x0000000411107825 */ /* 0x000fe200078e020e */
[----:B------:R1:W3:Y:S03]  /*02e0*/  @P3 LDG.E.EL R13, desc[UR6][R18.64] ;  /* 0x00000006120d3981 */ /* 0x0002e6000c2e1900 */
[----:B------:R-:W-:Y:S01]  /*02f0*/  IMAD R23, R4, 0x4b, R24 ;  /* 0x0000004b04177824 */ /* 0x000fe200078e0218 */
[----:B------:R4:W5:Y:S01]  /*0300*/  @P3 LDG.E.EL R8, desc[UR6][R16.64] ;  /* 0x0000000610083981 */ /* 0x000962000c2e1900 */
[----:B------:R-:W-:-:S04]  /*0310*/  IMAD.WIDE R20, R21, 0x4, R14 ;  /* 0x0000000415147825 */ /* 0x000fc800078e020e */
[C---:B------:R-:W-:Y:S01]  /*0320*/  IMAD R25, R2.reuse, -0x4b, R9 ;  /* 0xffffffb502197824 */ /* 0x040fe200078e0209 */
[----:B-1----:R-:W-:Y:S01]  /*0330*/  IADD3 R19, R29, R24, RZ ;  /* 0x000000181d137210 */ /* 0x002fe20007ffe0ff */
[----:B------:R-:W-:Y:S01]  /*0340*/  IMAD.MOV.U32 R12, RZ, RZ, RZ ;  /* 0x000000ffff0c7224 */ /* 0x000fe200078e00ff */
[----:B------:R1:W5:Y:S01]  /*0350*/  @P3 LDG.E.EL R0, desc[UR6][R20.64] ;  /* 0x0000000614003981 */ /* 0x000362000c2e1900 */
[----:B------:R-:W-:Y:S01]  /*0360*/  IMAD.WIDE R22, R23, 0x4, R14 ;  /* 0x0000000417167825 */ /* 0x000fe200078e020e */
[----:B----4-:R-:W-:Y:S02]  /*0370*/  IADD3 R17, R27, R24, RZ ;  /* 0x000000181b117210 */ /* 0x010fe40007ffe0ff */
[----:B------:R-:W-:Y:S01]  /*0380*/  ISETP.LT.AND P1, PT, R9, 0x12c, !P0 ;  /* 0x0000012c0900780c */ /* 0x000fe20004721270 */
[----:B------:R-:W-:Y:S01]  /*0390*/  IMAD R2, R2, 0x12c0, R25 ;  /* 0x000012c002027824 */ /* 0x000fe200078e0219 */
[----:B------:R4:W5:Y:S01]  /*03a0*/  @P2 LDG.E.EL R12, desc[UR6][R22.64] ;  /* 0x00000006160c2981 */ /* 0x000962000c2e1900 */
[----:B------:R-:W-:-:S02]  /*03b0*/  IMAD.MOV.U32 R26, RZ, RZ, RZ ;  /* 0x000000ffff1a7224 */ /* 0x000fc400078e00ff */
[----:B------:R-:W-:-:S04]  /*03c0*/  IMAD.WIDE R18, R19, 0x4, R14 ;  /* 0x0000000413127825 */ /* 0x000fc800078e020e */
[----:B-1----:R-:W-:Y:S01]  /*03d0*/  IMAD.IADD R21, R28, 0x1, R24 ;  /* 0x000000011c157824 */ /* 0x002fe200078e0218 */
[----:B------:R-:W-:Y:S01]  /*03e0*/  CS2R R24, SRZ ;  /* 0x0000000000187805 */ /* 0x000fe2000001ff00 */
[----:B------:R-:W-:Y:S01]  /*03f0*/  IMAD.WIDE R16, R17, 0x4, R14 ;  /* 0x0000000411107825 */ /* 0x000fe200078e020e */
[----:B------:R1:W5:Y:S03]  /*0400*/  @P2 LDG.E.EL R26, desc[UR6][R18.64] ;  /* 0x00000006121a2981 */ /* 0x000366000c2e1900 */
[----:B----4-:R-:W-:Y:S01]  /*0410*/  IMAD R22, R4, 0x4b, R2 ;  /* 0x0000004b04167824 */ /* 0x010fe200078e0202 */
[----:B------:R4:W5:Y:S01]  /*0420*/  @P2 LDG.E.EL R24, desc[UR6][R16.64] ;  /* 0x0000000610182981 */ /* 0x000962000c2e1900 */
[----:B------:R-:W-:Y:S02]  /*0430*/  IMAD.MOV.U32 R23, RZ, RZ, RZ ;  /* 0x000000ffff177224 */ /* 0x000fe400078e00ff */
[----:B-1----:R-:W-:-:S04]  /*0440*/  IMAD.WIDE R18, R22, 0x4, R14 ;  /* 0x0000000416127825 */ /* 0x002fc800078e020e */
[----:B----4-:R-:W-:Y:S01]  /*0450*/  IMAD.IADD R17, R29, 0x1, R2 ;  /* 0x000000011d117824 */ /* 0x010fe200078e0202 */
[----:B------:R1:W4:Y:S01]  /*0460*/  @P1 LDG.E.EL R23, desc[UR6][R18.64] ;  /* 0x0000000612171981 */ /* 0x000322000c2e1900 */
[----:B------:R-:W-:-:S04]  /*0470*/  IMAD.WIDE R20, R21, 0x4, R14 ;  /* 0x0000000415147825 */ /* 0x000fc800078e020e */
[----:B------:R-:W-:Y:S01]  /*0480*/  IMAD.MOV.U32 R22, RZ, RZ, RZ ;  /* 0x000000ffff167224 */ /* 0x000fe200078e00ff */
[----:B------:R1:W4:Y:S01]  /*0490*/  @P2 LDG.E.EL R25, desc[UR6][R20.64] ;  /* 0x0000000614192981 */ /* 0x000322000c2e1900 */
[----:B------:R-:W-:Y:S01]  /*04a0*/  IMAD.WIDE R16, R17, 0x4, R14 ;  /* 0x0000000411107825 */ /* 0x000fe200078e020e */
[----:B-1----:R-:W-:-:S03]  /*04b0*/  IADD3 R19, R28, R2, RZ ;  /* 0x000000021c137210 */ /* 0x002fc60007ffe0ff */
[----:B------:R-:W-:Y:S01]  /*04c0*/  IMAD.IADD R2, R27, 0x1, R2 ;  /* 0x000000011b027824 */ /* 0x000fe200078e0202 */
[----:B------:R1:W4:Y:S01]  /*04d0*/  @P1 LDG.E.EL R22, desc[UR6][R16.64] ;  /* 0x0000000610161981 */ /* 0x000322000c2e1900 */
[----:B------:R-:W-:Y:S01]  /*04e0*/  IMAD.WIDE R18, R19, 0x4, R14 ;  /* 0x0000000413127825 */ /* 0x000fe200078e020e */
[----:B0-----:R-:W-:-:S03]  /*04f0*/  CS2R R20, SRZ ;  /* 0x0000000000147805 */ /* 0x001fc6000001ff00 */
[----:B-1----:R-:W-:Y:S01]  /*0500*/  IMAD.WIDE R16, R2, 0x4, R14 ;  /* 0x0000000402107825 */ /* 0x002fe200078e020e */
[----:B------:R-:W-:Y:S02]  /*0510*/  LOP3.LUT R2, R11, 0xc0, RZ, 0xfc, !PT ;  /* 0x000000c00b027812 */ /* 0x000fe400078efcff */
[----:B------:R0:W4:Y:S04]  /*0520*/  @P1 LDG.E.EL R21, desc[UR6][R18.64] ;  /* 0x0000000612151981 */ /* 0x000128000c2e1900 */
[----:B------:R1:W4:Y:S01]  /*0530*/  @P1 LDG.E.EL R20, desc[UR6][R16.64] ;  /* 0x0000000610141981 */ /* 0x000322000c2e1900 */
[----:B0-----:R-:W-:-:S05]  /*0540*/  IMAD.HI R18, R2, 0x1b4e81b5, RZ ;  /* 0x1b4e81b502127827 */ /* 0x001fca00078e02ff */
[----:B-1----:R-:W-:-:S04]  /*0550*/  SHF.R.U32.HI R17, RZ, 0x1f, R18 ;  /* 0x0000001fff117819 */ /* 0x002fc80000011612 */
[----:B------:R-:W-:-:S05]  /*0560*/  LEA.HI.SX32 R17, R18, R17, 0x1d ;  /* 0x0000001112117211 */ /* 0x000fca00078feaff */
[----:B------:R-:W-:Y:S01]  /*0570*/  IMAD R16, R17, -0x4b, R2 ;  /* 0xffffffb511107824 */ /* 0x000fe200078e0202 */
[----:B------:R-:W-:-:S03]  /*0580*/  ISETP.LT.AND P0, PT, R2, 0x12c, !P0 ;  /* 0x0000012c0200780c */ /* 0x000fc60004701270 */
[----:B------:R-:W-:-:S04]  /*0590*/  IMAD R16, R17, 0x12c0, R16 ;  /* 0x000012c011107824 */ /* 0x000fc800078e0210 */
[--C-:B------:R-:W-:Y:S01]  /*05a0*/  IMAD R17, R4, 0x4b, R16.reuse ;  /* 0x0000004b04117824 */ /* 0x100fe200078e0210 */
[----:B------:R-:W-:Y:S01]  /*05b0*/  IADD3 R27, R27, R16, RZ ;  /* 0x000000101b1b7210 */ /* 0x000fe20007ffe0ff */
[--C-:B------:R-:W-:Y:S02]  /*05c0*/  IMAD.IADD R18, R29, 0x1, R16.reuse ;  /* 0x000000011d127824 */ /* 0x100fe400078e0210 */
[----:B------:R-:W-:Y:S01]  /*05d0*/  IMAD.IADD R19, R28, 0x1, R16 ;  /* 0x000000011c137824 */ /* 0x000fe200078e0210 */
[----:B------:R-:W-:Y:S01]  /*05e0*/  CS2R R28, SRZ ;  /* 0x00000000001c7805 */ /* 0x000fe2000001ff00 */
[----:B------:R-:W-:-:S05]  /*05f0*/  IMAD.WIDE R16, R17, 0x4, R14 ;  /* 0x0000000411107825 */ /* 0x000fca00078e020e */
[----:B------:R0:W4:Y:S02]  /*0600*/  @P0 LDG.E.EL R28, desc[UR6][R16.64] ;  /* 0x00000006101c0981 */ /* 0x000124000c2e1900 */
[----:B0-----:R-:W-:-:S04]  /*0610*/  IMAD.WIDE R16, R18, 0x4, R14 ;  /* 0x0000000412107825 */ /* 0x001fc800078e020e */
[--C-:B------:R-:W-:Y:S01]  /*0620*/  IMAD.WIDE R18, R19, 0x4, R14.reuse ;  /* 0x0000000413127825 */ /* 0x100fe200078e020e */
[----:B------:R-:W4:Y:S03]  /*0630*/  @P0 LDG.E.EL R29, desc[UR6][R16.64] ;  /* 0x00000006101d0981 */ /* 0x000f26000c2e1900 */
[----:B------:R-:W-:-:S04]  /*0640*/  IMAD.WIDE R14, R27, 0x4, R14 ;  /* 0x000000041b0e7825 */ /* 0x000fc800078e020e */
[----:B------:R-:W-:-:S06]  /*0650*/  IMAD.MOV.U32 R27, RZ, RZ, RZ ;  /* 0x000000ffff1b7224 */ /* 0x000fcc00078e00ff */
[----:B------:R0:W4:Y:S02]  /*0660*/  @P0 LDG.E.EL R27, desc[UR6][R18.64] ;  /* 0x00000006121b0981 */ /* 0x000124000c2e1900 */
[----:B0-----:R-:W-:-:S06]  /*0670*/  IMAD.MOV.U32 R18, RZ, RZ, RZ ;  /* 0x000000ffff127224 */ /* 0x001fcc00078e00ff */
[----:B------:R0:W4:Y:S01]  /*0680*/  @P0 LDG.E.EL R18, desc[UR6][R14.64] ;  /* 0x000000060e120981 */ /* 0x000122000c2e1900 */
[----:B------:R-:W1:Y:S01]  /*0690*/  S2UR UR5, SR_CgaCtaId ;  /* 0x00000000000579c3 */ /* 0x000e620000008800 */
[----:B------:R-:W-:Y:S01]  /*06a0*/  UMOV UR4, 0x400 ;  /* 0x0000040000047882 */ /* 0x000fe20000000000 */
[----:B------:R-:W-:Y:S02]  /*06b0*/  LOP3.LUT R6, R6, 0x3fc, RZ, 0xc0, !PT ;  /* 0x000003fc06067812 */ /* 0x000fe400078ec0ff */
[----:B0-----:R-:W-:Y:S02]  /*06c0*/  LOP3.LUT R14, R10, 0xfc, RZ, 0xc0, !PT ;  /* 0x000000fc0a0e7812 */ /* 0x001fe400078ec0ff */
[----:B------:R-:W-:Y:S01]  /*06d0*/  LOP3.LUT R15, R6, 0xc00, RZ, 0xfc, !PT ;  /* 0x00000c00060f7812 */ /* 0x000fe200078efcff */
[----:B-1----:R-:W-:-:S06]  /*06e0*/  UPRMT UR4, UR5, 0x654, UR4 ;  /* 0x0000065405047896 */ /* 0x002fcc0008000004 */
[----:B------:R-:W-:Y:S01]  /*06f0*/  VIADD R17, R14, UR4 ;  /* 0x000000040e117c36 */ /* 0x000fe20008000000 */
[----:B------:R-:W-:-:S04]  /*0700*/  LOP3.LUT R14, R6, 0x800, RZ, 0xfc, !PT ;  /* 0x00000800060e7812 */ /* 0x000fc800078efcff */
[C---:B------:R-:W-:Y:S02]  /*0710*/  LEA R16, R6.reuse, R17, 0x2 ;  /* 0x0000001106107211 */ /* 0x040fe400078e10ff */
[----:B------:R-:W-:Y:S02]  /*0720*/  LOP3.LUT R17, R6, 0x400, RZ, 0xfc, !PT ;  /* 0x0000040006117812 */ /* 0x000fe400078efcff */
[----:B------:R-:W-:Y:S02]  /*0730*/  SHF.R.U32.HI R14, RZ, 0x2, R14 ;  /* 0x00000002ff0e7819 */ /* 0x000fe4000001160e */
[----:B------:R-:W-:Y:S02]  /*0740*/  SHF.R.U32.HI R17, RZ, 0x2, R17 ;  /* 0x00000002ff117819 */ /* 0x000fe40000011611 */
[----:B------:R-:W-:Y:S02]  /*0750*/  SHF.R.U32.HI R15, RZ, 0x2, R15 ;  /* 0x00000002ff0f7819 */ /* 0x000fe4000001160f */
[----:B------:R-:W-:-:S02]  /*0760*/  LOP3.LUT R17, R17, 0x1fc, RZ, 0xc0, !PT ;  /* 0x000001fc11117812 */ /* 0x000fc400078ec0ff */
[----:B------:R-:W-:Y:S02]  /*0770*/  LOP3.LUT R14, R14, 0x2fc, RZ, 0xc0, !PT ;  /* 0x000002fc0e0e7812 */ /* 0x000fe400078ec0ff */
[----:B------:R-:W-:Y:S01]  /*0780*/  LOP3.LUT R19, R15, 0x3fc, RZ, 0xc0, !PT ;  /* 0x000003fc0f137812 */ /* 0x000fe200078ec0ff */
[----:B------:R-:W-:Y:S01]  /*0790*/  VIADD R15, R17, UR4 ;  /* 0x00000004110f7c36 */ /* 0x000fe20008000000 */
[----:B------:R-:W-:-:S04]  /*07a0*/  PRMT R7, R10, 0x6540, R7 ;  /* 0x000065400a077816 */ /* 0x000fc80000000007 */
[----:B------:R-:W-:Y:S02]  /*07b0*/  LEA R15, R6, R15, 0x2 ;  /* 0x0000000f060f7211 */ /* 0x000fe400078e10ff */
[----:B------:R-:W-:Y:S01]  /*07c0*/  ISETP.GE.AND P4, PT, R7, 0x12c, PT ;  /* 0x0000012c0700780c */ /* 0x000fe20003f86270 */
[----:B--2---:R0:W-:Y:S02]  /*07d0*/  STS [R16], R5 ;  /* 0x0000000510007388 */ /* 0x0041e40000000800 */
[----:B0-----:R-:W-:-:S04]  /*07e0*/  VIADD R5, R19, UR4 ;  /* 0x0000000413057c36 */ /* 0x001fc80008000000 */
[----:B------:R-:W-:Y:S01]  /*07f0*/  IMAD R5, R6, 0x4, R5 ;  /* 0x0000000406057824 */ /* 0x000fe200078e0205 */
[----:B---3--:R0:W-:Y:S02]  /*0800*/  STS [R16+0x4], R13 ;  /* 0x0000040d10007388 */ /* 0x0081e40000000800 */
[----:B0-----:R-:W-:-:S04]  /*0810*/  VIADD R13, R14, UR4 ;  /* 0x000000040e0d7c36 */ /* 0x001fc80008000000 */
[----:B------:R-:W-:Y:S02]  /*0820*/  IMAD R13, R6, 0x4, R13 ;  /* 0x00000004060d7824 */ /* 0x000fe400078e020d */
[----:B------:R-:W-:-:S05]  /*0830*/  IMAD.HI R6, R7, 0x1b4e81b5, RZ ;  /* 0x1b4e81b507067827 */ /* 0x000fca00078e02ff */
[----:B------:R-:W-:-:S04]  /*0840*/  SHF.R.U32.HI R17, RZ, 0x1f, R6 ;  /* 0x0000001fff117819 */ /* 0x000fc80000011606 */
[----:B------:R-:W-:Y:S01]  /*0850*/  LEA.HI.SX32 R6, R6, R17, 0x1d ;  /* 0x0000001106067211 */ /* 0x000fe200078feaff */
[----:B-----5:R0:W-:Y:S04]  /*0860*/  STS [R16+0x8], R0 ;  /* 0x0000080010007388 */ /* 0x0201e80000000800 */
[----:B------:R-:W-:Y:S01]  /*0870*/  IMAD R17, R6, -0x4b, R7 ;  /* 0xffffffb506117824 */ /* 0x000fe200078e0207 */
[----:B------:R-:W-:Y:S01]  /*0880*/  STS [R16+0xc], R8 ;  /* 0x00000c0810007388 */ /* 0x000fe20000000800 */
[----:B------:R-:W1:Y:S03]  /*0890*/  LDC.64 R6, c[0x0][0x220] ;  /* 0x00008800ff067b82 */ /* 0x000e660000000a00 */
[----:B------:R-:W-:Y:S04]  /*08a0*/  STS [R15+0x1000], R12 ;  /* 0x0010000c0f007388 */ /* 0x000fe80000000800 */
[----:B------:R-:W-:Y:S04]  /*08b0*/  STS [R15+0x1004], R26 ;  /* 0x0010041a0f007388 */ /* 0x000fe80000000800 */
[----:B------:R-:W-:Y:S04]  /*08c0*/  STS [R15+0x100c], R24 ;  /* 0x00100c180f007388 */ /* 0x000fe80000000800 */
[----:B----4-:R2:W-:Y:S04]  /*08d0*/  STS [R15+0x1008], R25 ;  /* 0x001008190f007388 */ /* 0x0105e80000000800 */
[----:B------:R-:W-:Y:S04]  /*08e0*/  STS [R13+0x2000], R23 ;  /* 0x002000170d007388 */ /* 0x000fe80000000800 */
[----:B------:R3:W-:Y:S01]  /*08f0*/  STS [R13+0x2004], R22 ;  /* 0x002004160d007388 */ /* 0x0007e20000000800 */
[----:B0-----:R-:W-:Y:S01]  /*0900*/  IMAD.MOV.U32 R0, RZ, RZ, RZ ;  /* 0x000000ffff007224 */ /* 0x001fe200078e00ff */
[----:B--2---:R-:W0:Y:S02]  /*0910*/  LDC.64 R24, c[0x0][0x218] ;  /* 0x00008600ff187b82 */ /* 0x004e240000000a00 */
[----:B------:R-:W-:Y:S01]  /*0920*/  STS [R13+0x2008], R21 ;  /* 0x002008150d007388 */ /* 0x000fe20000000800 */
[----:B-1----:R-:W-:-:S05]  /*0930*/  IMAD.WIDE R6, R17, 0x4, R6 ;  /* 0x0000000411067825 */ /* 0x002fca00078e0206 */
[----:B---3--:R-:W1:Y:S01]  /*0940*/  LDC.64 R22, c[0x0][0x228] ;  /* 0x00008a00ff167b82 */ /* 0x008e620000000a00 */
[----:B------:R2:W-:Y:S07]  /*0950*/  STS [R13+0x200c], R20 ;  /* 0x00200c140d007388 */ /* 0x0005ee0000000800 */
[----:B--2---:R-:W2:Y:S01]  /*0960*/  LDC.64 R20, c[0x0][0x230] ;  /* 0x00008c00ff147b82 */ /* 0x004ea20000000a00 */
[----:B------:R-:W-:Y:S04]  /*0970*/  STS [R5+0x3000], R28 ;  /* 0x0030001c05007388 */ /* 0x000fe80000000800 */
[----:B------:R-:W-:Y:S04]  /*0980*/  STS [R5+0x3004], R29 ;  /* 0x0030041d05007388 */ /* 0x000fe80000000800 */
[----:B------:R-:W-:Y:S04]  /*0990*/  STS [R5+0x3008], R27 ;  /* 0x0030081b05007388 */ /* 0x000fe80000000800 */
[----:B------:R3:W-:Y:S01]  /*09a0*/  STS [R5+0x300c], R18 ;  /* 0x00300c1205007388 */ /* 0x0007e20000000800 */
[----:B------:R-:W-:Y:S06]  /*09b0*/  BAR.SYNC.DEFER_BLOCKING 0x0 ;  /* 0x0000000000007b1d */ /* 0x000fec0000010000 */
[----:B------:R4:W5:Y:S01]  /*09c0*/  @!P4 LDG.E.EL R0, desc[UR6][R6.64] ;  /* 0x000000060600c981 */ /* 0x000962000c2e1900 */
[----:B------:R-:W-:Y:S01]  /*09d0*/  MOV R8, RZ ;  /* 0x000000ff00087202 */ /* 0x000fe20000000f00 */
[----:B0-----:R-:W-:-:S04]  /*09e0*/  IMAD.WIDE R24, R17, 0x4, R24 ;  /* 0x0000000411187825 */ /* 0x001fc800078e0218 */
[C---:B-1----:R-:W-:Y:S01]  /*09f0*/  IMAD.WIDE R22, R17.reuse, 0x4, R22 ;  /* 0x0000000411167825 */ /* 0x042fe200078e0216 */
[----:B------:R0:W5:Y:S03]  /*0a00*/  @!P4 LDG.E.EL R8, desc[UR6][R24.64] ;  /* 0x000000061808c981 */ /* 0x000166000c2e1900 */
[----:B--2---:R-:W-:-:S04]  /*0a10*/  IMAD.WIDE R20, R17, 0x4, R20 ;  /* 0x0000000411147825 */ /* 0x004fc800078e0214 */
[----:B------:R-:W-:Y:S02]  /*0a20*/  IMAD.MOV.U32 R17, RZ, RZ, RZ ;  /* 0x000000ffff117224 */ /* 0x000fe400078e00ff */
[----:B------:R-:W-:-:S04]  /*0a30*/  IMAD.MOV.U32 R12, RZ, RZ, RZ ;  /* 0x000000ffff0c7224 */ /* 0x000fc800078e00ff */
[----:B------:R-:W2:Y:S04]  /*0a40*/  @!P4 LDG.E.EL R17, desc[UR6][R22.64] ;  /* 0x000000061611c981 */ /* 0x000ea8000c2e1900 */
[----:B------:R1:W2:Y:S01]  /*0a50*/  @!P4 LDG.E.EL R12, desc[UR6][R20.64] ;  /* 0x00000006140cc981 */ /* 0x0002a2000c2e1900 */
[----:B------:R-:W-:Y:S01]  /*0a60*/  IMAD.SHL.U32 R10, R10, 0x10, RZ ;  /* 0x000000100a0a7824 */ /* 0x000fe200078e00ff */
[----:B---3--:R-:W-:-:S04]  /*0a70*/  HFMA2.MMA R18, -RZ, RZ, 1.625, 0 ;  /* 0x3e800000ff127435 */ /* 0x008fc800000001ff */
[----:B------:R-:W-:-:S04]  /*0a80*/  LOP3.LUT R10, R10, 0xff0, RZ, 0xc0, !PT ;  /* 0x00000ff00a0a7812 */ /* 0x000fc800078ec0ff */
[----:B----4-:R-:W-:-:S05]  /*0a90*/  LEA.HI R7, R10, UR4, RZ, 0x1e ;  /* 0x000000040a077c11 */ /* 0x010fca000f8ff0ff */
[----:B------:R-:W-:Y:S01]  /*0aa0*/  IMAD R7, R10, 0x4, R7 ;  /* 0x000000040a077824 */ /* 0x000fe200078e0207 */
[----:B------:R-:W-:-:S04]  /*0ab0*/  LEA R6, R9, R4, 0x6 ;  /* 0x0000000409067211 */ /* 0x000fc800078e30ff */
[----:B------:R-:W3:Y:S01]  /*0ac0*/  LDS R9, [R7+0x30] ;  /* 0x0000300007097984 */ /* 0x000ee20000000800 */
[--C-:B------:R-:W-:Y:S02]  /*0ad0*/  IMAD R3, R3, 0x40, R4.reuse ;  /* 0x0000004003037824 */ /* 0x100fe400078e0204 */
[----:B------:R-:W-:Y:S01]  /*0ae0*/  IMAD R2, R2, 0x40, R4 ;  /* 0x0000004002027824 */ /* 0x000fe200078e0204 */
[----:B0-----:R-:W0:Y:S04]  /*0af0*/  LDS R25, [R7] ;  /* 0x0000000007197984 */ /* 0x001e280000000800 */
[----:B------:R-:W4:Y:S04]  /*0b00*/  LDS R28, [R7+0x4] ;  /* 0x00000400071c7984 */ /* 0x000f280000000800 */
[----:B------:R-:W0:Y:S04]  /*0b10*/  LDS R26, [R7+0x8] ;  /* 0x00000800071a7984 */ /* 0x000e280000000800 */
[----:B------:R-:W0:Y:S04]  /*0b20*/  LDS R10, [R7+0xc] ;  /* 0x00000c00070a7984 */ /* 0x000e280000000800 */
[----:B------:R-:W0:Y:S04]  /*0b30*/  LDS R19, [R7+0x1c] ;  /* 0x00001c0007137984 */ /* 0x000e280000000800 */
[----:B-1----:R-:W1:Y:S04]  /*0b40*/  LDS R20, [R7+0x20] ;  /* 0x0000200007147984 */ /* 0x002e680000000800 */
[----:B------:R-:W0:Y:S04]  /*0b50*/  LDS R21, [R7+0x24] ;  /* 0x0000240007157984 */ /* 0x000e280000000800 */
[----:B------:R-:W0:Y:S04]  /*0b60*/  LDS R22, [R7+0x28] ;  /* 0x0000280007167984 */ /* 0x000e280000000800 */
[----:B------:R-:W0:Y:S04]  /*0b70*/  LDS R23, [R7+0x2c] ;  /* 0x00002c0007177984 */ /* 0x000e280000000800 */
[----:B------:R-:W0:Y:S04]  /*0b80*/  LDS R24, [R7+0x34] ;  /* 0x0000340007187984 */ /* 0x000e280000000800 */
[----:B------:R-:W-:Y:S01]  /*0b90*/  LDS R29, [R7+0x3c] ;  /* 0x00003c00071d7984 */ /* 0x000fe20000000800 */
[----:B-----5:R-:W-:-:S04]  /*0ba0*/  FADD R0, R0, 9.9999997473787516356e-06 ;  /* 0x3727c5ac00007421 */ /* 0x020fc80000000000 */
[----:B------:R-:W5:Y:S02]  /*0bb0*/  MUFU.SQRT R14, R0 ;  /* 0x00000000000e7308 */ /* 0x000f640000002000 */
[C---:B-----5:R-:W-:Y:S02]  /*0bc0*/  FSETP.GT.AND P4, PT, R14.reuse, 8.50705917302346158658e+37, PT ;  /* 0x7e8000000e00780b */ /* 0x060fe40003f84000 */
[----:B------:R-:W-:-:S11]  /*0bd0*/  FSETP.GEU.AND P5, PT, R14, 1.175494350822287508e-38, PT ;  /* 0x008000000e00780b */ /* 0x000fd60003fae000 */
[----:B------:R-:W-:-:S04]  /*0be0*/  @P4 FMUL R14, R14, 0.25 ;  /* 0x3e8000000e0e4820 */ /* 0x000fc80000400000 */
[----:B------:R-:W-:-:S04]  /*0bf0*/  @!P5 FMUL R14, R14, 16777216 ;  /* 0x4b8000000e0ed820 */ /* 0x000fc80000400000 */
[----:B------:R5:W0:Y:S01]  /*0c00*/  MUFU.RCP R27, R14 ;  /* 0x0000000e001b7308 */ /* 0x000a220000001000 */
[----:B------:R-:W-:-:S05]  /*0c10*/  FSEL R18, R18, 1, P4 ;  /* 0x3f80000012127808 */ /* 0x000fca0002000000 */
[----:B------:R-:W-:Y:S01]  /*0c20*/  @!P5 FMUL R18, R18, 16777216 ;  /* 0x4b8000001212d820 */ /* 0x000fe20000400000 */
[----:B------:R-:W-:Y:S02]  /*0c30*/  IMAD R0, R11, 0x40, R4 ;  /* 0x000000400b007824 */ /* 0x000fe400078e0204 */
[----:B------:R-:W2:Y:S04]  /*0c40*/  LDS R11, [R7+0x10] ;  /* 0x00001000070b7984 */ /* 0x000ea80000000800 */
[----:B-----5:R-:W5:Y:S01]  /*0c50*/  LDS R14, [R7+0x14] ;  /* 0x00001400070e7984 */ /* 0x020f620000000800 */
[----:B0-----:R-:W-:-:S03]  /*0c60*/  FMUL R27, R27, R18 ;  /* 0x000000121b1b7220 */ /* 0x001fc60000400000 */
[----:B------:R-:W0:Y:S04]  /*0c70*/  LDS R18, [R7+0x18] ;  /* 0x0000180007127984 */ /* 0x000e280000000800 */
[----:B------:R-:W0:Y:S01]  /*0c80*/  LDS R4, [R7+0x38] ;  /* 0x0000380007047984 */ /* 0x000e220000000800 */
[--C-:B---3--:R-:W-:Y:S01]  /*0c90*/  FADD R9, R9, -R8.reuse ;  /* 0x8000000809097221 */ /* 0x108fe20000000000 */
[----:B------:R-:W-:-:S03]  /*0ca0*/  FADD R25, R25, -R8 ;  /* 0x8000000819197221 */ /* 0x000fc60000000000 */
[----:B------:R-:W-:Y:S01]  /*0cb0*/  FMUL R9, R27, R9 ;  /* 0x000000091b097220 */ /* 0x000fe20000400000 */
[--C-:B----4-:R-:W-:Y:S01]  /*0cc0*/  FADD R28, R28, -R8.reuse ;  /* 0x800000081c1c7221 */ /* 0x110fe20000000000 */
[--C-:B------:R-:W-:Y:S01]  /*0cd0*/  FADD R26, R26, -R8.reuse ;  /* 0x800000081a1a7221 */ /* 0x100fe20000000000 */
[--C-:B------:R-:W-:Y:S01]  /*0ce0*/  FADD R10, R10, -R8.reuse ;  /* 0x800000080a0a7221 */ /* 0x100fe20000000000 */
[--C-:B------:R-:W-:Y:S01]  /*0cf0*/  FADD R19, R19, -R8.reuse ;  /* 0x8000000813137221 */ /* 0x100fe20000000000 */
[--C-:B-1----:R-:W-:Y:S01]  /*0d00*/  FADD R20, R20, -R8.reuse ;  /* 0x8000000814147221 */ /* 0x102fe20000000000 */
[--C-:B------:R-:W-:Y:S01]  /*0d10*/  FADD R21, R21, -R8.reuse ;  /* 0x8000000815157221 */ /* 0x100fe20000000000 */
[--C-:B------:R-:W-:Y:S01]  /*0d20*/  FADD R22, R22, -R8.reuse ;  /* 0x8000000816167221 */ /* 0x100fe20000000000 */
[--C-:B------:R-:W-:Y:S01]  /*0d30*/  FADD R23, R23, -R8.reuse ;  /* 0x8000000817177221 */ /* 0x100fe20000000000 */
[----:B------:R-:W-:Y:S01]  /*0d40*/  FADD R24, R24, -R8 ;  /* 0x8000000818187221 */ /* 0x000fe20000000000 */
[----:B--2---:R-:W-:Y:S01]  /*0d50*/  FFMA R9, R9, R17, R12 ;  /* 0x0000001109097223 */ /* 0x004fe2000000000c */
[C---:B------:R-:W-:Y:S01]  /*0d60*/  FMUL R26, R27.reuse, R26 ;  /* 0x0000001a1b1a7220 */ /* 0x040fe20000400000 */
[C---:B------:R-:W-:Y:S01]  /*0d70*/  FMUL R10, R27.reuse, R10 ;  /* 0x0000000a1b0a7220 */ /* 0x040fe20000400000 */
[C---:B------:R-:W-:Y:S01]  /*0d80*/  FMUL R19, R27.reuse, R19 ;  /* 0x000000131b137220 */ /* 0x040fe20000400000 */
[C---:B------:R-:W-:Y:S01]  /*0d90*/  FMUL R20, R27.reuse, R20 ;  /* 0x000000141b147220 */ /* 0x040fe20000400000 */
[C---:B------:R-:W-:Y:S01]  /*0da0*/  FMUL R21, R27.reuse, R21 ;  /* 0x000000151b157220 */ /* 0x040fe20000400000 */
[C---:B------:R-:W-:Y:S01]  /*0db0*/  FMUL R22, R27.reuse, R22 ;  /* 0x000000161b167220 */ /* 0x040fe20000400000 */
[C---:B------:R-:W-:Y:S01]  /*0dc0*/  FMUL R23, R27.reuse, R23 ;  /* 0x000000171b177220 */ /* 0x040fe20000400000 */
[----:B------:R-:W-:Y:S01]  /*0dd0*/  FMUL R24, R27, R24 ;  /* 0x000000181b187220 */ /* 0x000fe20000400000 */
[--C-:B------:R-:W-:Y:S01]  /*0de0*/  FADD R11, R11, -R8.reuse ;  /* 0x800000080b0b7221 */ /* 0x100fe20000000000 */
[--C-:B-----5:R-:W-:Y:S01]  /*0df0*/  FADD R14, R14, -R8.reuse ;  /* 0x800000080e0e7221 */ /* 0x120fe20000000000 */
[--C-:B0-----:R-:W-:Y:S01]  /*0e00*/  FADD R18, R18, -R8.reuse ;  /* 0x8000000812127221 */ /* 0x101fe20000000000 */
[--C-:B------:R-:W-:Y:S01]  /*0e10*/  FADD R4, R4, -R8.reuse ;  /* 0x8000000804047221 */ /* 0x100fe20000000000 */
[----:B------:R-:W-:Y:S01]  /*0e20*/  FADD R8, R29, -R8 ;  /* 0x800000081d087221 */ /* 0x000fe20000000000 */
[C---:B------:R-:W-:Y:S01]  /*0e30*/  FMUL R29, R27.reuse, R28 ;  /* 0x0000001c1b1d7220 */ /* 0x040fe20000400000 */
[C---:B------:R-:W-:Y:S01]  /*0e40*/  FMUL R11, R27.reuse, R11 ;  /* 0x0000000b1b0b7220 */ /* 0x040fe20000400000 */
[C---:B------:R-:W-:Y:S01]  /*0e50*/  FMUL R14, R27.reuse, R14 ;  /* 0x0000000e1b0e7220 */ /* 0x040fe20000400000 */
[C---:B------:R-:W-:Y:S01]  /*0e60*/  FMUL R18, R27.reuse, R18 ;  /* 0x000000121b127220 */ /* 0x040fe20000400000 */
[C---:B------:R-:W-:Y:S01]  /*0e70*/  FMUL R4, R27.reuse, R4 ;  /* 0x000000041b047220 */ /* 0x040fe20000400000 */
[C---:B------:R-:W-:Y:S01]  /*0e80*/  FMUL R8, R27.reuse, R8 ;  /* 0x000000081b087220 */ /* 0x040fe20000400000 */
[----:B------:R-:W-:Y:S01]  /*0e90*/  FMUL R25, R27, R25 ;  /* 0x000000191b197220 */ /* 0x000fe20000400000 */
[----:B------:R-:W-:Y:S01]  /*0ea0*/  FSETP.GTU.AND P4, PT, R9, RZ, PT ;  /* 0x000000ff0900720b */ /* 0x000fe20003f8c000 */
[-CC-:B------:R-:W-:Y:S01]  /*0eb0*/  FFMA R29, R29, R17.reuse, R12.reuse ;  /* 0x000000111d1d7223 */ /* 0x180fe2000000000c */
        /* <DEDUP_REMOVED lines=13> */
[----:B------:R-:W-:Y:S01]  /*0f90*/  FFMA R8, R8, R17, R12 ;  /* 0x0000001108087223 */ /* 0x000fe2000000000c */
[----:B------:R-:W-:Y:S01]  /*0fa0*/  FSEL R12, R9, RZ, P4 ;  /* 0x000000ff090c7208 */ /* 0x000fe20002000000 */
[----:B------:R-:W-:Y:S01]  /*0fb0*/  BAR.SYNC.DEFER_BLOCKING 0x0 ;  /* 0x0000000000007b1d */ /* 0x000fe20000010000 */
[----:B------:R-:W-:-:S02]  /*0fc0*/  FSETP.GTU.AND P4, PT, R23, RZ, PT ;  /* 0x000000ff1700720b */ /* 0x000fc40003f8c000 */
[C---:B------:R-:W-:Y:S02]  /*0fd0*/  FSETP.GEU.AND P5, PT, R12.reuse, 6, PT ;  /* 0x40c000000c00780b */ /* 0x040fe40003fae000 */
[----:B------:R-:W-:Y:S02]  /*0fe0*/  FSEL R28, R23, RZ, P4 ;  /* 0x000000ff171c7208 */ /* 0x000fe40002000000 */
[----:B------:R-:W-:Y:S02]  /*0ff0*/  FSETP.NAN.AND P6, PT, R12, R12, PT ;  /* 0x0000000c0c00720b */ /* 0x000fe40003fc8000 */
[----:B------:R-:W-:-:S07]  /*1000*/  FSETP.GEU.AND P4, PT, R28, 6, PT ;  /* 0x40c000001c00780b */ /* 0x000fce0003f8e000 */
[----:B------:R-:W-:Y:S02]  /*1010*/  @P5 SEL R12, R12, 0x40c00000, P6 ;  /* 0x40c000000c0c5807 */ /* 0x000fe40003000000 */
[----:B------:R-:W-:Y:S02]  /*1020*/  FSETP.GTU.AND P6, PT, R22, RZ, PT ;  /* 0x000000ff1600720b */ /* 0x000fe40003fcc000 */
[----:B------:R-:W-:Y:S02]  /*1030*/  FSETP.NAN.AND P5, PT, R28, R28, PT ;  /* 0x0000001c1c00720b */ /* 0x000fe40003fa8000 */
[----:B------:R-:W-:Y:S02]  /*1040*/  FSEL R22, R22, RZ, P6 ;  /* 0x000000ff16167208 */ /* 0x000fe40003000000 */
[----:B------:R-:W-:Y:S02]  /*1050*/  FSETP.GTU.AND P6, PT, R21, RZ, PT ;  /* 0x000000ff1500720b */ /* 0x000fe40003fcc000 */
[----:B------:R-:W-:-:S02]  /*1060*/  @P4 SEL R28, R28, 0x40c00000, P5 ;  /* 0x40c000001c1c4807 */ /* 0x000fc40002800000 */
[----:B------:R-:W-:Y:S02]  /*1070*/  FSETP.GTU.AND P4, PT, R20, RZ, PT ;  /* 0x000000ff1400720b */ /* 0x000fe40003f8c000 */
[----:B------:R-:W-:Y:S02]  /*1080*/  FSETP.GEU.AND P5, PT, R22, 6, PT ;  /* 0x40c000001600780b */ /* 0x000fe40003fae000 */
[----:B------:R-:W-:Y:S02]  /*1090*/  FSEL R21, R21, RZ, P6 ;  /* 0x000000ff15157208 */ /* 0x000fe40003000000 */
[----:B------:R-:W-:Y:S02]  /*10a0*/  FSETP.GTU.AND P6, PT, R19, RZ, PT ;  /* 0x000000ff1300720b */ /* 0x000fe40003fcc000 */
[----:B------:R-:W-:Y:S02]  /*10b0*/  FSEL R20, R20, RZ, P4 ;  /* 0x000000ff14147208 */ /* 0x000fe40002000000 */
[----:B------:R-:W-:-:S02]  /*10c0*/  FSETP.GEU.AND P4, PT, R21, 6, PT ;  /* 0x40c000001500780b */ /* 0x000fc40003f8e000 */
[----:B------:R-:W-:Y:S02]  /*10d0*/  FSEL R19, R19, RZ, P6 ;  /* 0x000000ff13137208 */ /* 0x000fe40003000000 */
[----:B------:R-:W-:-:S04]  /*10e0*/  FSETP.NAN.AND P6, PT, R22, R22, PT ;  /* 0x000000161600720b */ /* 0x000fc80003fc8000 */
[----:B------:R-:W-:Y:S02]  /*10f0*/  @P5 SEL R22, R22, 0x40c00000, P6 ;  /* 0x40c0000016165807 */ /* 0x000fe40003000000 */
[C---:B------:R-:W-:Y:S02]  /*1100*/  FSETP.NAN.AND P5, PT, R21.reuse, R21, PT ;  /* 0x000000151500720b */ /* 0x040fe40003fa8000 */
[----:B------:R-:W-:Y:S02]  /*1110*/  FSETP.GEU.AND P6, PT, R20, 6, PT ;  /* 0x40c000001400780b */ /* 0x000fe40003fce000 */
[----:B------:R-:W-:Y:S02]  /*1120*/  @P4 SEL R21, R21, 0x40c00000, P5 ;  /* 0x40c0000015154807 */ /* 0x000fe40002800000 */
[----:B------:R-:W-:Y:S02]  /*1130*/  FSETP.GTU.AND P4, PT, R18, RZ, PT ;  /* 0x000000ff1200720b */ /* 0x000fe40003f8c000 */
[----:B------:R-:W-:-:S02]  /*1140*/  FSETP.GEU.AND P5, PT, R19, 6, PT ;  /* 0x40c000001300780b */ /* 0x000fc40003fae000 */
[----:B------:R-:W-:Y:S02]  /*1150*/  FSEL R18, R18, RZ, P4 ;  /* 0x000000ff12127208 */ /* 0x000fe40002000000 */
[----:B------:R-:W-:-:S04]  /*1160*/  FSETP.NAN.AND P4, PT, R20, R20, PT ;  /* 0x000000141400720b */ /* 0x000fc80003f88000 */
[----:B------:R-:W-:Y:S02]  /*1170*/  @P6 SEL R20, R20, 0x40c00000, P4 ;  /* 0x40c0000014146807 */ /* 0x000fe40002000000 */
[----:B------:R-:W-:Y:S02]  /*1180*/  FSETP.GEU.AND P4, PT, R18, 6, PT ;  /* 0x40c000001200780b */ /* 0x000fe40003f8e000 */
[----:B------:R-:W-:-:S04]  /*1190*/  FSETP.NAN.AND P6, PT, R19, R19, PT ;  /* 0x000000131300720b */ /* 0x000fc80003fc8000 */
        /* <DEDUP_REMOVED lines=26> */
[C---:B------:R-:W-:Y:S02]  /*1340*/  FSETP.GTU.AND P6, PT, R24.reuse, RZ, PT ;  /* 0x000000ff1800720b */ /* 0x040fe40003fcc000 */
[C---:B------:R-:W-:Y:S02]  /*1350*/  FSETP.NAN.AND P5, PT, R29.reuse, R29, PT ;  /* 0x0000001d1d00720b */ /* 0x040fe40003fa8000 */
[----:B------:R-:W-:Y:S02]  /*1360*/  FSEL R24, R24, RZ, P6 ;  /* 0x000000ff18187208 */ /* 0x000fe40003000000 */
[----:B------:R-:W-:Y:S02]  /*1370*/  FSETP.GTU.AND P6, PT, R4, RZ, PT ;  /* 0x000000ff0400720b */ /* 0x000fe40003fcc000 */
[----:B------:R-:W-:-:S02]  /*1380*/  @P4 SEL R29, R29, 0x40c00000, P5 ;  /* 0x40c000001d1d4807 */ /* 0x000fc40002800000 */
[----:B------:R-:W-:Y:S02]  /*1390*/  FSETP.GEU.AND P4, PT, R24, 6, PT ;  /* 0x40c000001800780b */ /* 0x000fe40003f8e000 */
[----:B------:R-:W-:Y:S02]  /*13a0*/  FSETP.GTU.AND P5, PT, R8, RZ, PT ;  /* 0x000000ff0800720b */ /* 0x000fe40003fac000 */
[----:B------:R-:W-:Y:S02]  /*13b0*/  FSEL R17, R4, RZ, P6 ;  /* 0x000000ff04117208 */ /* 0x000fe40003000000 */
[----:B------:R-:W-:Y:S02]  /*13c0*/  FSETP.GTU.AND P6, PT, R25, RZ, PT ;  /* 0x000000ff1900720b */ /* 0x000fe40003fcc000 */
[----:B------:R-:W-:Y:S02]  /*13d0*/  FSEL R27, R8, RZ, P5 ;  /* 0x000000ff081b7208 */ /* 0x000fe40002800000 */
[----:B------:R-:W-:-:S02]  /*13e0*/  FSETP.GEU.AND P5, PT, R17, 6, PT ;  /* 0x40c000001100780b */ /* 0x000fc40003fae000 */
[----:B------:R-:W-:Y:S02]  /*13f0*/  FSEL R4, R25, RZ, P6 ;  /* 0x000000ff19047208 */ /* 0x000fe40003000000 */
[----:B------:R-:W-:-:S04]  /*1400*/  FSETP.NAN.AND P6, PT, R24, R24, PT ;  /* 0x000000181800720b */ /* 0x000fc80003fc8000 */
[----:B------:R-:W-:Y:S02]  /*1410*/  @P4 SEL R24, R24, 0x40c00000, P6 ;  /* 0x40c0000018184807 */ /* 0x000fe40003000000 */
[----:B------:R-:W-:Y:S02]  /*1420*/  FSETP.GEU.AND P4, PT, R4, 6, PT ;  /* 0x40c000000400780b */ /* 0x000fe40003f8e000 */
[----:B------:R-:W-:-:S04]  /*1430*/  FSETP.NAN.AND P6, PT, R17, R17, PT ;  /* 0x000000111100720b */ /* 0x000fc80003fc8000 */
[----:B------:R-:W-:Y:S02]  /*1440*/  @P5 SEL R17, R17, 0x40c00000, P6 ;  /* 0x40c0000011115807 */ /* 0x000fe40003000000 */
[----:B------:R-:W-:Y:S02]  /*1450*/  FSETP.GEU.AND P5, PT, R27, 6, PT ;  /* 0x40c000001b00780b */ /* 0x000fe40003fae000 */
[----:B------:R-:W-:-:S04]  /*1460*/  FSETP.NAN.AND P6, PT, R4, R4, PT ;  /* 0x000000040400720b */ /* 0x000fc80003fc8000 */
[----:B------:R-:W-:Y:S02]  /*1470*/  @P4 SEL R4, R4, 0x40c00000, P6 ;  /* 0x40c0000004044807 */ /* 0x000fe40003000000 */
[----:B------:R-:W-:-:S05]  /*1480*/  FSETP.NAN.AND P4, PT, R27, R27, PT ;  /* 0x0000001b1b00720b */ /* 0x000fca0003f88000 */
[----:B------:R-:W-:Y:S01]  /*1490*/  @P5 SEL R27, R27, 0x40c00000, P4 ;  /* 0x40c000001b1b5807 */ /* 0x000fe20002000000 */
[----:B------:R-:W-:Y:S04]  /*14a0*/  STS [R7+0x30], R12 ;  /* 0x0000300c07007388 */ /* 0x000fe80000000800 */
[----:B------:R-:W-:Y:S04]  /*14b0*/  STS [R7+0x2c], R28 ;  /* 0x00002c1c07007388 */ /* 0x000fe80000000800 */
[----:B------:R-:W-:Y:S04]  /*14c0*/  STS [R7+0x28], R22 ;  /* 0x0000281607007388 */ /* 0x000fe80000000800 */
[----:B------:R-:W-:Y:S04]  /*14d0*/  STS [R7+0x24], R21 ;  /* 0x0000241507007388 */ /* 0x000fe80000000800 */
[----:B------:R-:W-:Y:S04]  /*14e0*/  STS [R7+0x20], R20 ;  /* 0x0000201407007388 */ /* 0x000fe80000000800 */
[----:B------:R-:W-:Y:S04]  /*14f0*/  STS [R7+0x1c], R19 ;  /* 0x00001c1307007388 */ /* 0x000fe80000000800 */
[----:B------:R0:W-:Y:S04]  /*1500*/  STS [R7+0x18], R18 ;  /* 0x0000181207007388 */ /* 0x0001e80000000800 */
[----:B------:R-:W-:Y:S04]  /*1510*/  STS [R7+0x14], R14 ;  /* 0x0000140e07007388 */ /* 0x000fe80000000800 */
[----:B------:R-:W-:Y:S01]  /*1520*/  STS [R7+0x10], R11 ;  /* 0x0000100b07007388 */ /* 0x000fe20000000800 */
[----:B0-----:R-:W0:Y:S03]  /*1530*/  LDC.64 R18, c[0x0][0x238] ;  /* 0x00008e00ff127b82 */ /* 0x001e260000000a00 */
[----:B------:R-:W-:Y:S04]  /*1540*/  STS [R7+0xc], R10 ;  /* 0x00000c0a07007388 */ /* 0x000fe80000000800 */
[----:B------:R-:W-:Y:S04]  /*1550*/  STS [R7+0x8], R26 ;  /* 0x0000081a07007388 */ /* 0x000fe80000000800 */
[----:B------:R0:W-:Y:S04]  /*1560*/  STS [R7+0x4], R29 ;  /* 0x0000041d07007388 */ /* 0x0001e80000000800 */
[----:B------:R-:W-:Y:S04]  /*1570*/  STS [R7+0x34], R24 ;  /* 0x0000341807007388 */ /* 0x000fe80000000800 */
[----:B------:R-:W-:Y:S04]  /*1580*/  STS [R7+0x38], R17 ;  /* 0x0000381107007388 */ /* 0x000fe80000000800 */
[----:B------:R-:W-:Y:S04]  /*1590*/  STS [R7], R4 ;  /* 0x0000000407007388 */ /* 0x000fe80000000800 */
[----:B------:R-:W-:Y:S01]  /*15a0*/  STS [R7+0x3c], R27 ;  /* 0x00003c1b07007388 */ /* 0x000fe20000000800 */
[----:B------:R-:W-:Y:S06]  /*15b0*/  BAR.SYNC.DEFER_BLOCKING 0x0 ;  /* 0x0000000000007b1d */ /* 0x000fec0000010000 */
[----:B------:R-:W-:Y:S04]  /*15c0*/  LDS R8, [R16] ;  /* 0x0000000010087984 */ /* 0x000fe80000000800 */
[----:B------:R-:W-:Y:S04]  /*15d0*/  LDS R9, [R16+0x4] ;  /* 0x0000040010097984 */ /* 0x000fe80000000800 */
[----:B------:R-:W-:Y:S04]  /*15e0*/  LDS R10, [R16+0x8] ;  /* 0x00000800100a7984 */ /* 0x000fe80000000800 */
[----:B------:R1:W2:Y:S04]  /*15f0*/  LDS R11, [R16+0xc] ;  /* 0x00000c00100b7984 */ /* 0x0002a80000000800 */
[----:B------:R-:W-:Y:S04]  /*1600*/  LDS R20, [R15+0x1000] ;  /* 0x001000000f147984 */ /* 0x000fe80000000800 */
[----:B------:R-:W-:Y:S04]  /*1610*/  LDS R21, [R15+0x1004] ;  /* 0x001004000f157984 */ /* 0x000fe80000000800 */
[----:B------:R-:W-:Y:S04]  /*1620*/  LDS R22, [R15+0x1008] ;  /* 0x001008000f167984 */ /* 0x000fe80000000800 */
[----:B------:R-:W3:Y:S04]  /*1630*/  LDS R23, [R15+0x100c] ;  /* 0x00100c000f177984 */ /* 0x000ee80000000800 */
[----:B------:R-:W-:Y:S04]  /*1640*/  LDS R24, [R13+0x2000] ;  /* 0x002000000d187984 */ /* 0x000fe80000000800 */
[----:B------:R-:W-:Y:S04]  /*1650*/  LDS R25, [R13+0x2004] ;  /* 0x002004000d197984 */ /* 0x000fe80000000800 */
[----:B------:R-:W-:Y:S04]  /*1660*/  LDS R26, [R13+0x2008] ;  /* 0x002008000d1a7984 */ /* 0x000fe80000000800 */
[----:B------:R-:W4:Y:S01]  /*1670*/  LDS R27, [R13+0x200c] ;  /* 0x00200c000d1b7984 */ /* 0x000f220000000800 */
[----:B0-----:R-:W-:-:S04]  /*1680*/  IMAD.WIDE R28, R0, 0x4, R18 ;  /* 0x00000004001c7825 */ /* 0x001fc800078e0212 */
[----:B-1----:R-:W-:-:S04]  /*1690*/  IMAD.WIDE R16, R3, 0x4, R18 ;  /* 0x0000000403107825 */ /* 0x002fc800078e0212 */
[----:B------:R-:W-:Y:S01]  /*16a0*/  IMAD.WIDE R6, R6, 0x4, R18 ;  /* 0x0000000406067825 */ /* 0x000fe200078e0212 */
[----:B--2---:R0:W-:Y:S04]  /*16b0*/  @P3 STG.E.128 desc[UR6][R28.64], R8 ;  /* 0x000000081c003986 */ /* 0x0041e8000c101d06 */
[----:B---3--:R0:W-:Y:S04]  /*16c0*/  @P2 STG.E.128 desc[UR6][R16.64], R20 ;  /* 0x0000001410002986 */ /* 0x0081e8000c101d06 */
[----:B----4-:R0:W-:Y:S02]  /*16d0*/  @P1 STG.E.128 desc[UR6][R6.64], R24 ;  /* 0x0000001806001986 */ /* 0x0101e4000c101d06 */
[----:B0-----:R-:W-:Y:S05]  /*16e0*/  @!P0 EXIT ;  /* 0x000000000000894d */ /* 0x001fea0003800000 */
[----:B0-----:R-:W-:Y:S01]  /*16f0*/  LDS R8, [R5+0x3000] ;  /* 0x0030000005087984 */ /* 0x001fe20000000800 */
[----:B------:R-:W-:-:S03]  /*1700*/  IMAD.WIDE R2, R2, 0x4, R18 ;  /* 0x0000000402027825 */ /* 0x000fc600078e0212 */
[----:B------:R-:W-:Y:S04]  /*1710*/  LDS R9, [R5+0x3004] ;  /* 0x0030040005097984 */ /* 0x000fe80000000800 */
[----:B------:R-:W-:Y:S04]  /*1720*/  LDS R10, [R5+0x3008] ;  /* 0x00300800050a7984 */ /* 0x000fe80000000800 */
[----:B------:R-:W0:Y:S04]  /*1730*/  LDS R11, [R5+0x300c] ;  /* 0x00300c00050b7984 */ /* 0x000e280000000800 */
[----:B0-----:R-:W-:Y:S01]  /*1740*/  STG.E.128 desc[UR6][R2.64], R8 ;  /* 0x0000000802007986 */ /* 0x001fe2000c101d06 */
[----:B------:R-:W-:Y:S05]  /*1750*/  EXIT ;  /* 0x000000000000794d */ /* 0x000fea0003800000 */
.L_x_0:
[----:B------:R-:W-:-:S00]  /*1760*/  BRA `(.L_x_0) ;  /* 0xfffffffc00fc7947 */ /* 0x000fc0000383ffff */
[----:B------:R-:W-:-:S00]  /*1770*/  NOP ;  /* 0x0000000000007918 */ /* 0x000fc00000000000 */
        /* <DEDUP_REMOVED lines=8> */
.L_x_1:


//--------------------- .nv.global.init           --------------------------
	.section	.nv.global.init,"aw",@progbits
.nv.global.init:
	.type		_$_str,@object
	.size		_$_str,(_$_str_$_2 - _$_str)
_$_str:
        /*0000*/ 	.byte	0x5f, 0x5f, 0x43, 0x55, 0x44, 0x41, 0x5f, 0x46, 0x54, 0x5a, 0x00
	.type		_$_str_$_2,@object
	.size		_$_str_$_2,(.L_1 - _$_str_$_2)
_$_str_$_2:
        /*000b*/ 	.byte	0x5f, 0x5f, 0x43, 0x55, 0x44, 0x41, 0x5f, 0x50, 0x52, 0x45, 0x43, 0x5f, 0x53, 0x51, 0x52, 0x54
        /*001b*/ 	.byte	0x00
.L_1:


//--------------------- .nv.shared.triton_poi_fused__native_batch_norm_legit_no_training_hardtanh_98 --------------------------
	.section	.nv.shared.triton_poi_fused__native_batch_norm_legit_no_training_hardtanh_98,"aw",@nobits
	.sectionflags	@""
	.align	16
	.zero		1024


//--------------------- .nv.constant0.triton_poi_fused__native_batch_norm_legit_no_training_hardtanh_98 --------------------------
	.section	.nv.constant0.triton_poi_fused__native_batch_norm_legit_no_training_hardtanh_98,"a",@progbits
	.sectionflags	@""
	.align	4
.nv.constant0.triton_poi_fused__native_batch_norm_legit_no_training_hardtanh_98:
	.zero		584
